//
// Generated by NVIDIA NVVM Compiler
//
// Compiler Build ID: CL-36424714
// Cuda compilation tools, release 13.0, V13.0.88
// Based on NVVM 20.0.0
//

.version 9.0
.target sm_100
.address_size 64

	// .globl	_Z14gpumatrixmultiPdS_S_i

.visible .entry _Z14gpumatrixmultiPdS_S_i(
	.param .u64 .ptr .align 1 _Z14gpumatrixmultiPdS_S_i_param_0,
	.param .u64 .ptr .align 1 _Z14gpumatrixmultiPdS_S_i_param_1,
	.param .u64 .ptr .align 1 _Z14gpumatrixmultiPdS_S_i_param_2,
	.param .u32 _Z14gpumatrixmultiPdS_S_i_param_3
)
{
	.reg .pred 	%p<10>;
	.reg .b32 	%r<40>;
	.reg .b32 	%f<37>;
	.reg .b64 	%rd<67>;
	.reg .b64 	%fd<62>;

	ld.param.u64 	%rd14, [_Z14gpumatrixmultiPdS_S_i_param_0];
	ld.param.u64 	%rd15, [_Z14gpumatrixmultiPdS_S_i_param_1];
	ld.param.u32 	%r17, [_Z14gpumatrixmultiPdS_S_i_param_3];
	cvta.to.global.u64 	%rd1, %rd15;
	cvta.to.global.u64 	%rd2, %rd14;
	mov.u32 	%r18, %ctaid.y;
	mov.u32 	%r19, %ntid.y;
	mov.u32 	%r20, %tid.y;
	mad.lo.s32 	%r1, %r18, %r19, %r20;
	mov.u32 	%r21, %ctaid.x;
	mov.u32 	%r22, %ntid.x;
	mov.u32 	%r23, %tid.x;
	mad.lo.s32 	%r2, %r21, %r22, %r23;
	max.s32 	%r24, %r1, %r2;
	setp.ge.s32 	%p1, %r24, %r17;
	@%p1 bra 	$L__BB0_13;
	mul.lo.s32 	%r3, %r17, %r1;
	and.b32  	%r4, %r17, 7;
	setp.lt.u32 	%p2, %r17, 8;
	mov.f32 	%f36, 0f00000000;
	mov.b32 	%r38, 0;
	@%p2 bra 	$L__BB0_4;
	and.b32  	%r38, %r17, 2147483640;
	neg.s32 	%r36, %r38;
	mul.wide.s32 	%rd16, %r17, 8;
	add.s64 	%rd3, %rd1, %rd16;
	mul.wide.s32 	%rd17, %r17, 16;
	add.s64 	%rd4, %rd1, %rd17;
	mul.wide.s32 	%rd18, %r17, 24;
	add.s64 	%rd5, %rd1, %rd18;
	mul.wide.s32 	%rd19, %r17, 32;
	add.s64 	%rd6, %rd1, %rd19;
	mul.wide.s32 	%rd20, %r17, 40;
	add.s64 	%rd7, %rd1, %rd20;
	mul.wide.s32 	%rd21, %r17, 48;
	add.s64 	%rd8, %rd1, %rd21;
	mul.wide.s32 	%rd22, %r17, 56;
	add.s64 	%rd9, %rd1, %rd22;
	mul.wide.u32 	%rd23, %r3, 8;
	add.s64 	%rd24, %rd23, %rd2;
	add.s64 	%rd66, %rd24, 32;
	mov.f32 	%f36, 0f00000000;
	mov.u32 	%r35, %r2;
$L__BB0_3:
	.pragma "nounroll";
	mul.wide.s32 	%rd25, %r35, 8;
	add.s64 	%rd26, %rd3, %rd25;
	add.s64 	%rd27, %rd4, %rd25;
	add.s64 	%rd28, %rd5, %rd25;
	add.s64 	%rd29, %rd6, %rd25;
	add.s64 	%rd30, %rd7, %rd25;
	add.s64 	%rd31, %rd8, %rd25;
	add.s64 	%rd32, %rd9, %rd25;
	add.s64 	%rd33, %rd1, %rd25;
	ld.global.f64 	%fd1, [%rd66+-32];
	ld.global.f64 	%fd2, [%rd33];
	cvt.f64.f32 	%fd3, %f36;
	fma.rn.f64 	%fd4, %fd1, %fd2, %fd3;
	cvt.rn.f32.f64 	%f16, %fd4;
	ld.global.f64 	%fd5, [%rd66+-24];
	ld.global.f64 	%fd6, [%rd26];
	cvt.f64.f32 	%fd7, %f16;
	fma.rn.f64 	%fd8, %fd5, %fd6, %fd7;
	cvt.rn.f32.f64 	%f17, %fd8;
	ld.global.f64 	%fd9, [%rd66+-16];
	ld.global.f64 	%fd10, [%rd27];
	cvt.f64.f32 	%fd11, %f17;
	fma.rn.f64 	%fd12, %fd9, %fd10, %fd11;
	cvt.rn.f32.f64 	%f18, %fd12;
	ld.global.f64 	%fd13, [%rd66+-8];
	ld.global.f64 	%fd14, [%rd28];
	cvt.f64.f32 	%fd15, %f18;
	fma.rn.f64 	%fd16, %fd13, %fd14, %fd15;
	cvt.rn.f32.f64 	%f19, %fd16;
	ld.global.f64 	%fd17, [%rd66];
	ld.global.f64 	%fd18, [%rd29];
	cvt.f64.f32 	%fd19, %f19;
	fma.rn.f64 	%fd20, %fd17, %fd18, %fd19;
	cvt.rn.f32.f64 	%f20, %fd20;
	ld.global.f64 	%fd21, [%rd66+8];
	ld.global.f64 	%fd22, [%rd30];
	cvt.f64.f32 	%fd23, %f20;
	fma.rn.f64 	%fd24, %fd21, %fd22, %fd23;
	cvt.rn.f32.f64 	%f21, %fd24;
	ld.global.f64 	%fd25, [%rd66+16];
	ld.global.f64 	%fd26, [%rd31];
	cvt.f64.f32 	%fd27, %f21;
	fma.rn.f64 	%fd28, %fd25, %fd26, %fd27;
	cvt.rn.f32.f64 	%f22, %fd28;
	ld.global.f64 	%fd29, [%rd66+24];
	ld.global.f64 	%fd30, [%rd32];
	cvt.f64.f32 	%fd31, %f22;
	fma.rn.f64 	%fd32, %fd29, %fd30, %fd31;
	cvt.rn.f32.f64 	%f36, %fd32;
	add.s32 	%r36, %r36, 8;
	shl.b32 	%r26, %r17, 3;
	add.s32 	%r35, %r35, %r26;
	add.s64 	%rd66, %rd66, 64;
	setp.ne.s32 	%p3, %r36, 0;
	@%p3 bra 	$L__BB0_3;
$L__BB0_4:
	setp.eq.s32 	%p4, %r4, 0;
	@%p4 bra 	$L__BB0_12;
	and.b32  	%r12, %r17, 3;
	setp.lt.u32 	%p5, %r4, 4;
	@%p5 bra 	$L__BB0_7;
	add.s32 	%r27, %r38, %r3;
	mul.wide.u32 	%rd34, %r27, 8;
	add.s64 	%rd35, %rd2, %rd34;
	ld.global.f64 	%fd33, [%rd35];
	mad.lo.s32 	%r28, %r38, %r17, %r2;
	mul.wide.s32 	%rd36, %r28, 8;
	add.s64 	%rd37, %rd1, %rd36;
	ld.global.f64 	%fd34, [%rd37];
	cvt.f64.f32 	%fd35, %f36;
	fma.rn.f64 	%fd36, %fd33, %fd34, %fd35;
	cvt.rn.f32.f64 	%f24, %fd36;
	cvt.u64.u32 	%rd38, %r3;
	cvt.u64.u32 	%rd39, %r38;
	add.s64 	%rd40, %rd39, %rd38;
	shl.b64 	%rd41, %rd40, 3;
	add.s64 	%rd42, %rd2, %rd41;
	ld.global.f64 	%fd37, [%rd42+8];
	mul.wide.s32 	%rd43, %r17, 8;
	add.s64 	%rd44, %rd37, %rd43;
	ld.global.f64 	%fd38, [%rd44];
	cvt.f64.f32 	%fd39, %f24;
	fma.rn.f64 	%fd40, %fd37, %fd38, %fd39;
	cvt.rn.f32.f64 	%f25, %fd40;
	ld.global.f64 	%fd41, [%rd42+16];
	add.s64 	%rd45, %rd44, %rd43;
	ld.global.f64 	%fd42, [%rd45];
	cvt.f64.f32 	%fd43, %f25;
	fma.rn.f64 	%fd44, %fd41, %fd42, %fd43;
	cvt.rn.f32.f64 	%f26, %fd44;
	ld.global.f64 	%fd45, [%rd42+24];
	add.s64 	%rd46, %rd45, %rd43;
	ld.global.f64 	%fd46, [%rd46];
	cvt.f64.f32 	%fd47, %f26;
	fma.rn.f64 	%fd48, %fd45, %fd46, %fd47;
	cvt.rn.f32.f64 	%f36, %fd48;
	add.s32 	%r38, %r38, 4;
$L__BB0_7:
	setp.eq.s32 	%p6, %r12, 0;
	@%p6 bra 	$L__BB0_12;
	setp.eq.s32 	%p7, %r12, 1;
	@%p7 bra 	$L__BB0_10;
	add.s32 	%r29, %r38, %r3;
	mul.wide.u32 	%rd47, %r29, 8;
	add.s64 	%rd48, %rd2, %rd47;
	ld.global.f64 	%fd49, [%rd48];
	mad.lo.s32 	%r30, %r38, %r17, %r2;
	mul.wide.s32 	%rd49, %r30, 8;
	add.s64 	%rd50, %rd1, %rd49;
	ld.global.f64 	%fd50, [%rd50];
	cvt.f64.f32 	%fd51, %f36;
	fma.rn.f64 	%fd52, %fd49, %fd50, %fd51;
	cvt.rn.f32.f64 	%f28, %fd52;
	cvt.u64.u32 	%rd51, %r3;
	cvt.u64.u32 	%rd52, %r38;
	add.s64 	%rd53, %rd52, %rd51;
	shl.b64 	%rd54, %rd53, 3;
	add.s64 	%rd55, %rd2, %rd54;
	ld.global.f64 	%fd53, [%rd55+8];
	mul.wide.s32 	%rd56, %r17, 8;
	add.s64 	%rd57, %rd50, %rd56;
	ld.global.f64 	%fd54, [%rd57];
	cvt.f64.f32 	%fd55, %f28;
	fma.rn.f64 	%fd56, %fd53, %fd54, %fd55;
	cvt.rn.f32.f64 	%f36, %fd56;
	add.s32 	%r38, %r38, 2;
$L__BB0_10:
	and.b32  	%r31, %r17, 1;
	setp.eq.b32 	%p8, %r31, 1;
	not.pred 	%p9, %p8;
	@%p9 bra 	$L__BB0_12;
	add.s32 	%r32, %r38, %r3;
	mul.wide.u32 	%rd58, %r32, 8;
	add.s64 	%rd59, %rd2, %rd58;
	ld.global.f64 	%fd57, [%rd59];
	mad.lo.s32 	%r33, %r38, %r17, %r2;
	mul.wide.s32 	%rd60, %r33, 8;
	add.s64 	%rd61, %rd1, %rd60;
	ld.global.f64 	%fd58, [%rd61];
	cvt.f64.f32 	%fd59, %f36;
	fma.rn.f64 	%fd60, %fd57, %fd58, %fd59;
	cvt.rn.f32.f64 	%f36, %fd60;
$L__BB0_12:
	ld.param.u64 	%rd65, [_Z14gpumatrixmultiPdS_S_i_param_2];
	cvt.f64.f32 	%fd61, %f36;
	add.s32 	%r34, %r3, %r2;
	cvta.to.global.u64 	%rd62, %rd65;
	mul.wide.s32 	%rd63, %r34, 8;
	add.s64 	%rd64, %rd62, %rd63;
	st.global.f64 	[%rd64], %fd61;
$L__BB0_13:
	ret;

}


// ===== COMPILED SASS (sm_100) =====

	.target	sm_100

	.elftype	@"ET_EXEC"


//--------------------- .note.nv.tkinfo           --------------------------
	.section	.note.nv.tkinfo,"",@"SHT_NOTE"
	.sectionflags	@"SHF_NOTE_NV_TKINFO"
	.tkinfo
        /*0018*/ 	.word	0x00000002
        /*0030*/ 	.string	""
        /*0030*/ 	.string	"ptxas"
        /*0030*/ 	.string	"Cuda compilation tools, release 13.0, V13.0.88"
        /*0030*/ 	.string	"Build cuda_13.0.r13.0/compiler.36424714_0"
        /*0030*/ 	.string	"-arch sm_100 -m 64 "



//--------------------- .note.nv.cuinfo           --------------------------
	.section	.note.nv.cuinfo,"",@"SHT_NOTE"
	.sectionflags	@"SHF_NOTE_NV_CUINFO"
        /*0018*/ 	.short	0x0002
        /*001a*/ 	.short	0x0064
        /*001c*/ 	.short	0x0082
	.zero		2


//--------------------- .nv.info                  --------------------------
	.section	.nv.info,"",@"SHT_CUDA_INFO"
	.align	4


	//----- nvinfo : EIATTR_REGCOUNT
	.align		4
        /*0000*/ 	.byte	0x04, 0x2f
        /*0002*/ 	.short	(.L_1 - .L_0)
	.align		4
.L_0:
        /*0004*/ 	.word	index@(_Z14gpumatrixmultiPdS_S_i)
        /*0008*/ 	.word	0x00000020


	//----- nvinfo : EIATTR_FRAME_SIZE
	.align		4
.L_1:
        /*000c*/ 	.byte	0x04, 0x11
        /*000e*/ 	.short	(.L_3 - .L_2)
	.align		4
.L_2:
        /*0010*/ 	.word	index@(_Z14gpumatrixmultiPdS_S_i)
        /*0014*/ 	.word	0x00000000


	//----- nvinfo : EIATTR_MIN_STACK_SIZE
	.align		4
.L_3:
        /*0018*/ 	.byte	0x04, 0x12
        /*001a*/ 	.short	(.L_5 - .L_4)
	.align		4
.L_4:
        /*001c*/ 	.word	index@(_Z14gpumatrixmultiPdS_S_i)
        /*0020*/ 	.word	0x00000000
.L_5:


//--------------------- .nv.compat                --------------------------
	.section	.nv.compat,"",@"SHT_CUDA_COMPAT_INFO"
	.align	4
        /*0000*/ 	.byte	0x02, 0x09, 0x00, 0x00, 0x02, 0x02, 0x01, 0x00, 0x02, 0x05, 0x05, 0x00, 0x03, 0x07, 0x01, 0x01
        /*0010*/ 	.byte	0x02, 0x03, 0x00, 0x00, 0x02, 0x06, 0x01, 0x00, 0x04, 0x0b, 0x08, 0x00, 0x01, 0x00, 0x00, 0x00
        /*0020*/ 	.byte	0x00, 0x00, 0x00, 0x00


//--------------------- .nv.info._Z14gpumatrixmultiPdS_S_i --------------------------
	.section	.nv.info._Z14gpumatrixmultiPdS_S_i,"",@"SHT_CUDA_INFO"
	.sectionflags	@""
	.align	4


	//----- nvinfo : EIATTR_CUDA_API_VERSION
	.align		4
        /*0000*/ 	.byte	0x04, 0x37
        /*0002*/ 	.short	(.L_7 - .L_6)
.L_6:
        /*0004*/ 	.word	0x00000082


	//----- nvinfo : EIATTR_KPARAM_INFO
	.align		4
.L_7:
        /*0008*/ 	.byte	0x04, 0x17
        /*000a*/ 	.short	(.L_9 - .L_8)
.L_8:
        /*000c*/ 	.word	0x00000000
        /*0010*/ 	.short	0x0003
        /*0012*/ 	.short	0x0018
        /*0014*/ 	.byte	0x00, 0xf0, 0x11, 0x00


	//----- nvinfo : EIATTR_KPARAM_INFO
	.align		4
.L_9:
        /*0018*/ 	.byte	0x04, 0x17
        /*001a*/ 	.short	(.L_11 - .L_10)
.L_10:
        /*001c*/ 	.word	0x00000000
        /*0020*/ 	.short	0x0002
        /*0022*/ 	.short	0x0010
        /*0024*/ 	.byte	0x00, 0xf5, 0x21, 0x00


	//----- nvinfo : EIATTR_KPARAM_INFO
	.align		4
.L_11:
        /*0028*/ 	.byte	0x04, 0x17
        /*002a*/ 	.short	(.L_13 - .L_12)
.L_12:
        /*002c*/ 	.word	0x00000000
        /*0030*/ 	.short	0x0001
        /*0032*/ 	.short	0x0008
        /*0034*/ 	.byte	0x00, 0xf5, 0x21, 0x00


	//----- nvinfo : EIATTR_KPARAM_INFO
	.align		4
.L_13:
        /*0038*/ 	.byte	0x04, 0x17
        /*003a*/ 	.short	(.L_15 - .L_14)
.L_14:
        /*003c*/ 	.word	0x00000000
        /*0040*/ 	.short	0x0000
        /*0042*/ 	.short	0x0000
        /*0044*/ 	.byte	0x00, 0xf5, 0x21, 0x00


	//----- nvinfo : EIATTR_SPARSE_MMA_MASK
	.align		4
.L_15:
        /*0048*/ 	.byte	0x03, 0x50
        /*004a*/ 	.short	0x0000


	//----- nvinfo : EIATTR_MAXREG_COUNT
	.align		4
        /*004c*/ 	.byte	0x03, 0x1b
        /*004e*/ 	.short	0x00ff


	//----- nvinfo : EIATTR_MERCURY_ISA_VERSION
	.align		4
        /*0050*/ 	.byte	0x03, 0x5f
        /*0052*/ 	.short	0x0101


	//----- nvinfo : EIATTR_VRC_CTA_INIT_COUNT
	.align		4
        /*0054*/ 	.byte	0x02, 0x4a
	.zero		1
	.zero		1


	//----- nvinfo : EIATTR_EXIT_INSTR_OFFSETS
	.align		4
        /*0058*/ 	.byte	0x04, 0x1c
        /*005a*/ 	.short	(.L_17 - .L_16)


	//   ....[0]....
.L_16:
        /*005c*/ 	.word	0x000000c0


	//   ....[1]....
        /*0060*/ 	.word	0x00000c20


	//----- nvinfo : EIATTR_CBANK_PARAM_SIZE
	.align		4
.L_17:
        /*0064*/ 	.byte	0x03, 0x19
        /*0066*/ 	.short	0x001c


	//----- nvinfo : EIATTR_PARAM_CBANK
	.align		4
        /*0068*/ 	.byte	0x04, 0x0a
        /*006a*/ 	.short	(.L_19 - .L_18)
	.align		4
.L_18:
        /*006c*/ 	.word	index@(.nv.constant0._Z14gpumatrixmultiPdS_S_i)
        /*0070*/ 	.short	0x0380
        /*0072*/ 	.short	0x001c


	//----- nvinfo : EIATTR_SW_WAR
	.align		4
.L_19:
        /*0074*/ 	.byte	0x04, 0x36
        /*0076*/ 	.short	(.L_21 - .L_20)
.L_20:
        /*0078*/ 	.word	0x00000008
.L_21:


//--------------------- .nv.callgraph             --------------------------
	.section	.nv.callgraph,"",@"SHT_CUDA_CALLGRAPH"
	.align	4
	.sectionentsize	8
	.align		4
        /*0000*/ 	.word	0x00000000
	.align		4
        /*0004*/ 	.word	0xffffffff
	.align		4
        /*0008*/ 	.word	0x00000000
	.align		4
        /*000c*/ 	.word	0xfffffffe
	.align		4
        /*0010*/ 	.word	0x00000000
	.align		4
        /*0014*/ 	.word	0xfffffffd
	.align		4
        /*0018*/ 	.word	0x00000000
	.align		4
        /*001c*/ 	.word	0xfffffffc


//--------------------- .text._Z14gpumatrixmultiPdS_S_i --------------------------
	.section	.text._Z14gpumatrixmultiPdS_S_i,"ax",@progbits
	.align	128
        .global         _Z14gpumatrixmultiPdS_S_i
        .type           _Z14gpumatrixmultiPdS_S_i,@function
        .size           _Z14gpumatrixmultiPdS_S_i,(.L_x_6 - _Z14gpumatrixmultiPdS_S_i)
        .other          _Z14gpumatrixmultiPdS_S_i,@"STO_CUDA_ENTRY STV_DEFAULT"
_Z14gpumatrixmultiPdS_S_i:
.text._Z14gpumatrixmultiPdS_S_i:
[----:B------:R-:W-:Y:S01]  /*0000*/  LDC R1, c[0x0][0x37c] ;  /* 0x0000df00ff017b82 */ /* 0x000fe20000000800 */
[----:B------:R-:W0:Y:S07]  /*0010*/  S2R R3, SR_TID.Y ;  /* 0x0000000000037919 */ /* 0x000e2e0000002200 */
[----:B------:R-:W0:Y:S01]  /*0020*/  LDC R0, c[0x0][0x364] ;  /* 0x0000d900ff007b82 */ /* 0x000e220000000800 */
[----:B------:R-:W1:Y:S01]  /*0030*/  LDCU UR20, c[0x0][0x398] ;  /* 0x00007300ff1477ac */ /* 0x000e620008000800 */
[----:B------:R-:W2:Y:S06]  /*0040*/  S2R R2, SR_TID.X ;  /* 0x0000000000027919 */ /* 0x000eac0000002100 */
[----:B------:R-:W0:Y:S08]  /*0050*/  S2UR UR4, SR_CTAID.Y ;  /* 0x00000000000479c3 */ /* 0x000e300000002600 */
[----:B------:R-:W2:Y:S08]  /*0060*/  S2UR UR5, SR_CTAID.X ;  /* 0x00000000000579c3 */ /* 0x000eb00000002500 */
[----:B------:R-:W2:Y:S01]  /*0070*/  LDC R13, c[0x0][0x360] ;  /* 0x0000d800ff0d7b82 */ /* 0x000ea20000000800 */
[----:B0-----:R-:W-:-:S02]  /*0080*/  IMAD R0, R0, UR4, R3 ;  /* 0x0000000400007c24 */ /* 0x001fc4000f8e0203 */
[----:B--2---:R-:W-:-:S05]  /*0090*/  IMAD R13, R13, UR5, R2 ;  /* 0x000000050d0d7c24 */ /* 0x004fca000f8e0202 */
[----:B------:R-:W-:-:S04]  /*00a0*/  VIMNMX R2, PT, PT, R0, R13, !PT ;  /* 0x0000000d00027248 */ /* 0x000fc80007fe0100 */
[----:B-1----:R-:W-:-:S13]  /*00b0*/  ISETP.GE.AND P0, PT, R2, UR20, PT ;  /* 0x0000001402007c0c */ /* 0x002fda000bf06270 */
[----:B------:R-:W-:Y:S05]  /*00c0*/  @P0 EXIT ;  /* 0x000000000000094d */ /* 0x000fea0003800000 */
[----:B------:R-:W-:Y:S01]  /*00d0*/  UISETP.GE.U32.AND UP0, UPT, UR20, 0x8, UPT ;  /* 0x000000081400788c */ /* 0x000fe2000bf06070 */
[----:B------:R-:W-:Y:S02]  /*00e0*/  HFMA2 R22, -RZ, RZ, 0, 0 ;  /* 0x00000000ff167431 */ /* 0x000fe400000001ff */
[----:B------:R-:W-:Y:S01]  /*00f0*/  IMAD R0, R0, UR20, RZ ;  /* 0x0000001400007c24 */ /* 0x000fe2000f8e02ff */
[----:B------:R-:W-:Y:S01]  /*0100*/  UMOV UR4, URZ ;  /* 0x000000ff00047c82 */ /* 0x000fe20008000000 */
[----:B------:R-:W0:Y:S04]  /*0110*/  LDCU.64 UR18, c[0x0][0x358] ;  /* 0x00006b00ff1277ac */ /* 0x000e280008000a00 */
[----:B------:R-:W-:Y:S05]  /*0120*/  BRA.U !UP0, `(.L_x_0) ;  /* 0x0000000508447547 */ /* 0x000fea000b800000 */
[----:B------:R-:W1:Y:S01]  /*0130*/  LDCU.128 UR24, c[0x0][0x380] ;  /* 0x00007000ff1877ac */ /* 0x000e620008000c00 */
[----:B------:R-:W-:Y:S02]  /*0140*/  MOV R22, RZ ;  /* 0x000000ff00167202 */ /* 0x000fe40000000f00 */
[----:B------:R-:W-:Y:S01]  /*0150*/  MOV R12, R13 ;  /* 0x0000000d000c7202 */ /* 0x000fe20000000f00 */
[----:B------:R-:W-:-:S04]  /*0160*/  ULOP3.LUT UR4, UR20, 0x7ffffff8, URZ, 0xc0, !UPT ;  /* 0x7ffffff814047892 */ /* 0x000fc8000f8ec0ff */
[----:B------:R-:W-:Y:S01]  /*0170*/  UIADD3 UR5, UPT, UPT, -UR4, URZ, URZ ;  /* 0x000000ff04057290 */ /* 0x000fe2000fffe1ff */
[----:B-1----:R-:W-:Y:S01]  /*0180*/  MOV R2, UR24 ;  /* 0x0000001800027c02 */ /* 0x002fe20008000f00 */
[----:B------:R-:W-:Y:S01]  /*0190*/  UIMAD.WIDE UR6, UR20, 0x10, UR26 ;  /* 0x00000010140678a5 */ /* 0x000fe2000f8e021a */
[----:B------:R-:W-:Y:S01]  /*01a0*/  MOV R3, UR25 ;  /* 0x0000001900037c02 */ /* 0x000fe20008000f00 */
[----:B------:R-:W-:Y:S02]  /*01b0*/  UIMAD.WIDE UR8, UR20, 0x18, UR26 ;  /* 0x00000018140878a5 */ /* 0x000fe4000f8e021a */
[----:B------:R-:W-:Y:S01]  /*01c0*/  UIMAD.WIDE UR10, UR20, 0x20, UR26 ;  /* 0x00000020140a78a5 */ /* 0x000fe2000f8e021a */
[----:B------:R-:W-:Y:S01]  /*01d0*/  IMAD.WIDE.U32 R2, R0, 0x8, R2 ;  /* 0x0000000800027825 */ /* 0x000fe200078e0002 */
[----:B------:R-:W-:Y:S02]  /*01e0*/  UIMAD.WIDE UR12, UR20, 0x28, UR26 ;  /* 0x00000028140c78a5 */ /* 0x000fe4000f8e021a */
[----:B------:R-:W-:Y:S01]  /*01f0*/  UIMAD.WIDE UR14, UR20, 0x30, UR26 ;  /* 0x00000030140e78a5 */ /* 0x000fe2000f8e021a */
[----:B------:R-:W-:Y:S01]  /*0200*/  IADD3 R2, P0, PT, R2, 0x20, RZ ;  /* 0x0000002002027810 */ /* 0x000fe20007f1e0ff */
[----:B------:R-:W-:-:S04]  /*0210*/  UIMAD.WIDE UR16, UR20, 0x38, UR26 ;  /* 0x00000038141078a5 */ /* 0x000fc8000f8e021a */
[----:B------:R-:W-:-:S08]  /*0220*/  IMAD.X R3, RZ, RZ, R3, P0 ;  /* 0x000000ffff037224 */ /* 0x000fd000000e0603 */
.L_x_1:
[----:B------:R-:W-:Y:S01]  /*0230*/  MOV R9, 0x8 ;  /* 0x0000000800097802 */ /* 0x000fe20000000f00 */
[----:B0-2---:R-:W2:Y:S04]  /*0240*/  LDG.E.64 R6, desc[UR18][R2.64+-0x20] ;  /* 0xffffe01202067981 */ /* 0x005ea8000c1e1b00 */
[----:B------:R-:W-:Y:S01]  /*0250*/  IMAD.WIDE R8, R12, R9, UR26 ;  /* 0x0000001a0c087e25 */ /* 0x000fe2000f8e0209 */
[----:B------:R-:W-:Y:S01]  /*0260*/  UIMAD.WIDE UR22, UR20, 0x8, UR26 ;  /* 0x00000008141678a5 */ /* 0x000fe2000f8e021a */
[----:B------:R-:W3:Y:S04]  /*0270*/  LDG.E.64 R18, desc[UR18][R2.64+-0x18] ;  /* 0xffffe81202127981 */ /* 0x000ee8000c1e1b00 */
[----:B------:R-:W2:Y:S01]  /*0280*/  LDG.E.64 R8, desc[UR18][R8.64] ;  /* 0x0000001208087981 */ /* 0x000ea2000c1e1b00 */
[----:B------:R-:W-:Y:S01]  /*0290*/  MOV R21, UR23 ;  /* 0x0000001700157c02 */ /* 0x000fe20008000f00 */
[----:B------:R-:W-:-:S02]  /*02a0*/  IMAD.U32 R20, RZ, RZ, UR22 ;  /* 0x00000016ff147e24 */ /* 0x000fc4000f8e00ff */
[----:B------:R-:W-:Y:S01]  /*02b0*/  HFMA2 R17, -RZ, RZ, 0, 4.76837158203125e-07 ;  /* 0x00000008ff117431 */ /* 0x000fe200000001ff */
[----:B------:R-:W4:Y:S01]  /*02c0*/  LDG.E.64 R14, desc[UR18][R2.64+-0x10] ;  /* 0xfffff012020e7981 */ /* 0x000f22000c1e1b00 */
[C---:B------:R-:W-:Y:S01]  /*02d0*/  IMAD.WIDE R20, R12.reuse, 0x8, R20 ;  /* 0x000000080c147825 */ /* 0x040fe200078e0214 */
[----:B-1----:R-:W-:Y:S02]  /*02e0*/  MOV R5, 0x8 ;  /* 0x0000000800057802 */ /* 0x002fe40000000f00 */
[----:B------:R-:W5:Y:S04]  /*02f0*/  LDG.E.64 R10, desc[UR18][R2.64+-0x8] ;  /* 0xfffff812020a7981 */ /* 0x000f68000c1e1b00 */
[----:B------:R-:W3:Y:S01]  /*0300*/  LDG.E.64 R20, desc[UR18][R20.64] ;  /* 0x0000001214147981 */ /* 0x000ee2000c1e1b00 */
[----:B------:R-:W-:-:S06]  /*0310*/  IMAD.WIDE R16, R12, R17, UR6 ;  /* 0x000000060c107e25 */ /* 0x000fcc000f8e0211 */
[----:B------:R-:W4:Y:S01]  /*0320*/  LDG.E.64 R16, desc[UR18][R16.64] ;  /* 0x0000001210107981 */ /* 0x000f22000c1e1b00 */
[----:B------:R-:W-:-:S06]  /*0330*/  IMAD.WIDE R4, R12, R5, UR8 ;  /* 0x000000080c047e25 */ /* 0x000fcc000f8e0205 */
[----:B------:R-:W5:Y:S01]  /*0340*/  LDG.E.64 R4, desc[UR18][R4.64] ;  /* 0x0000001204047981 */ /* 0x000f62000c1e1b00 */
[----:B------:R-:W2:Y:S01]  /*0350*/  F2F.F64.F32 R22, R22 ;  /* 0x0000001600167310 */ /* 0x000ea20000201800 */
[----:B------:R-:W-:-:S04]  /*0360*/  IMAD.MOV.U32 R25, RZ, RZ, 0x8 ;  /* 0x00000008ff197424 */ /* 0x000fc800078e00ff */
[----:B------:R-:W-:Y:S01]  /*0370*/  IMAD.WIDE R24, R12, R25, UR10 ;  /* 0x0000000a0c187e25 */ /* 0x000fe2000f8e0219 */
[----:B--2---:R-:W-:Y:S01]  /*0380*/  DFMA R26, R6, R8, R22 ;  /* 0x00000008061a722b */ /* 0x004fe20000000016 */
[----:B------:R-:W2:Y:S04]  /*0390*/  LDG.E.64 R8, desc[UR18][R2.64] ;  /* 0x0000001202087981 */ /* 0x000ea8000c1e1b00 */
[----:B------:R-:W2:Y:S01]  /*03a0*/  LDG.E.64 R6, desc[UR18][R24.64] ;  /* 0x0000001218067981 */ /* 0x000ea2000c1e1b00 */
[----:B------:R-:W0:Y:S08]  /*03b0*/  F2F.F32.F64 R23, R26 ;  /* 0x0000001a00177310 */ /* 0x000e300000301000 */
[----:B0-----:R-:W3:Y:S01]  /*03c0*/  F2F.F64.F32 R28, R23 ;  /* 0x00000017001c7310 */ /* 0x001ee20000201800 */
[----:B------:R-:W-:-:S05]  /*03d0*/  MOV R27, 0x8 ;  /* 0x00000008001b7802 */ /* 0x000fca0000000f00 */
[----:B------:R-:W-:Y:S01]  /*03e0*/  IMAD.WIDE R26, R12, R27, UR12 ;  /* 0x0000000c0c1a7e25 */ /* 0x000fe2000f8e021b */
[----:B---3--:R-:W-:Y:S01]  /*03f0*/  DFMA R28, R18, R20, R28 ;  /* 0x00000014121c722b */ /* 0x008fe2000000001c */
[----:B------:R-:W3:Y:S04]  /*0400*/  LDG.E.64 R18, desc[UR18][R2.64+0x8] ;  /* 0x0000081202127981 */ /* 0x000ee8000c1e1b00 */
[----:B------:R4:W3:Y:S05]  /*0410*/  LDG.E.64 R20, desc[UR18][R26.64] ;  /* 0x000000121a147981 */ /* 0x0008ea000c1e1b00 */
[----:B------:R-:W0:Y:S01]  /*0420*/  F2F.F32.F64 R28, R28 ;  /* 0x0000001c001c7310 */ /* 0x000e220000301000 */
[----:B------:R-:W-:-:S07]  /*0430*/  MOV R22, 0x8 ;  /* 0x0000000800167802 */ /* 0x000fce0000000f00 */
[----:B0-----:R-:W4:Y:S01]  /*0440*/  F2F.F64.F32 R28, R28 ;  /* 0x0000001c001c7310 */ /* 0x001f220000201800 */
[----:B------:R-:W-:Y:S01]  /*0450*/  IMAD.WIDE R22, R12, R22, UR14 ;  /* 0x0000000e0c167e25 */ /* 0x000fe2000f8e0216 */
[----:B----4-:R-:W-:Y:S01]  /*0460*/  DFMA R26, R14, R16, R28 ;  /* 0x000000100e1a722b */ /* 0x010fe2000000001c */
[----:B------:R-:W4:Y:S04]  /*0470*/  LDG.E.64 R14, desc[UR18][R2.64+0x10] ;  /* 0x00001012020e7981 */ /* 0x000f28000c1e1b00 */
[----:B------:R-:W4:Y:S05]  /*0480*/  LDG.E.64 R16, desc[UR18][R22.64] ;  /* 0x0000001216107981 */ /* 0x000f2a000c1e1b00 */
[----:B------:R-:W0:Y:S01]  /*0490*/  F2F.F32.F64 R26, R26 ;  /* 0x0000001a001a7310 */ /* 0x000e220000301000 */
[----:B------:R-:W-:-:S07]  /*04a0*/  MOV R25, 0x8 ;  /* 0x0000000800197802 */ /* 0x000fce0000000f00 */
[----:B0-----:R-:W5:Y:S01]  /*04b0*/  F2F.F64.F32 R28, R26 ;  /* 0x0000001a001c7310 */ /* 0x001f620000201800 */
[----:B------:R-:W-:-:S06]  /*04c0*/  IMAD.WIDE R24, R12, R25, UR16 ;  /* 0x000000100c187e25 */ /* 0x000fcc000f8e0219 */
[----:B------:R-:W4:Y:S01]  /*04d0*/  LDG.E.64 R24, desc[UR18][R24.64] ;  /* 0x0000001218187981 */ /* 0x000f22000c1e1b00 */
[----:B-----5:R-:W-:-:S03]  /*04e0*/  DFMA R10, R10, R4, R28 ;  /* 0x000000040a0a722b */ /* 0x020fc6000000001c */
[----:B------:R0:W5:Y:S07]  /*04f0*/  LDG.E.64 R4, desc[UR18][R2.64+0x18] ;  /* 0x0000181202047981 */ /* 0x00016e000c1e1b00 */
[----:B------:R-:W1:Y:S08]  /*0500*/  F2F.F32.F64 R10, R10 ;  /* 0x0000000a000a7310 */ /* 0x000e700000301000 */
[----:B-1----:R-:W2:Y:S01]  /*0510*/  F2F.F64.F32 R28, R10 ;  /* 0x0000000a001c7310 */ /* 0x002ea20000201800 */
[----:B------:R-:W-:-:S04]  /*0520*/  UIADD3 UR5, UPT, UPT, UR5, 0x8, URZ ;  /* 0x0000000805057890 */ /* 0x000fc8000fffe0ff */
[----:B------:R-:W-:Y:S01]  /*0530*/  UISETP.NE.AND UP0, UPT, UR5, URZ, UPT ;  /* 0x000000ff0500728c */ /* 0x000fe2000bf05270 */
[----:B0-----:R-:W-:-:S04]  /*0540*/  IADD3 R2, P0, PT, R2, 0x40, RZ ;  /* 0x0000004002027810 */ /* 0x001fc80007f1e0ff */
[----:B------:R-:W-:Y:S01]  /*0550*/  IADD3.X R3, PT, PT, RZ, R3, RZ, P0, !PT ;  /* 0x00000003ff037210 */ /* 0x000fe200007fe4ff */
[----:B--2---:R-:W-:-:S10]  /*0560*/  DFMA R6, R8, R6, R28 ;  /* 0x000000060806722b */ /* 0x004fd4000000001c */
[----:B------:R-:W0:Y:S08]  /*0570*/  F2F.F32.F64 R6, R6 ;  /* 0x0000000600067310 */ /* 0x000e300000301000 */
[----:B0-----:R-:W3:Y:S02]  /*0580*/  F2F.F64.F32 R8, R6 ;  /* 0x0000000600087310 */ /* 0x001ee40000201800 */
[----:B---3--:R-:W-:-:S10]  /*0590*/  DFMA R8, R18, R20, R8 ;  /* 0x000000141208722b */ /* 0x008fd40000000008 */
[----:B------:R-:W0:Y:S08]  /*05a0*/  F2F.F32.F64 R8, R8 ;  /* 0x0000000800087310 */ /* 0x000e300000301000 */
[----:B0-----:R-:W4:Y:S02]  /*05b0*/  F2F.F64.F32 R18, R8 ;  /* 0x0000000800127310 */ /* 0x001f240000201800 */
[----:B----4-:R-:W-:-:S10]  /*05c0*/  DFMA R14, R14, R16, R18 ;  /* 0x000000100e0e722b */ /* 0x010fd40000000012 */
[----:B------:R-:W0:Y:S08]  /*05d0*/  F2F.F32.F64 R14, R14 ;  /* 0x0000000e000e7310 */ /* 0x000e300000301000 */
[----:B0-----:R-:W5:Y:S01]  /*05e0*/  F2F.F64.F32 R16, R14 ;  /* 0x0000000e00107310 */ /* 0x001f620000201800 */
[----:B------:R-:W-:Y:S01]  /*05f0*/  IMAD.U32 R7, RZ, RZ, UR20 ;  /* 0x00000014ff077e24 */ /* 0x000fe2000f8e00ff */
[----:B-----5:R-:W-:-:S06]  /*0600*/  DFMA R4, R4, R24, R16 ;  /* 0x000000180404722b */ /* 0x020fcc0000000010 */
[----:B------:R1:W2:Y:S01]  /*0610*/  F2F.F32.F64 R22, R4 ;  /* 0x0000000400167310 */ /* 0x0002a20000301000 */
[----:B------:R-:W-:Y:S01]  /*0620*/  LEA R12, R7, R12, 0x3 ;  /* 0x0000000c070c7211 */ /* 0x000fe200078e18ff */
[----:B------:R-:W-:Y:S06]  /*0630*/  BRA.U UP0, `(.L_x_1) ;  /* 0xfffffff900fc7547 */ /* 0x000fec000b83ffff */
.L_x_0:
[----:B------:R-:W-:-:S04]  /*0640*/  ULOP3.LUT UR6, UR20, 0x7, URZ, 0xc0, !UPT ;  /* 0x0000000714067892 */ /* 0x000fc8000f8ec0ff */
[----:B------:R-:W-:-:S09]  /*0650*/  UISETP.NE.AND UP0, UPT, UR6, URZ, UPT ;  /* 0x000000ff0600728c */ /* 0x000fd2000bf05270 */
[----:B------:R-:W-:Y:S05]  /*0660*/  BRA.U !UP0, `(.L_x_2) ;  /* 0x0000000508587547 */ /* 0x000fea000b800000 */
[----:B------:R-:W-:Y:S02]  /*0670*/  UISETP.GE.U32.AND UP0, UPT, UR6, 0x4, UPT ;  /* 0x000000040600788c */ /* 0x000fe4000bf06070 */
[----:B------:R-:W-:-:S04]  /*0680*/  ULOP3.LUT UR5, UR20, 0x3, URZ, 0xc0, !UPT ;  /* 0x0000000314057892 */ /* 0x000fc8000f8ec0ff */
[----:B------:R-:W-:-:S03]  /*0690*/  UISETP.NE.AND UP1, UPT, UR5, URZ, UPT ;  /* 0x000000ff0500728c */ /* 0x000fc6000bf25270 */
[----:B------:R-:W-:Y:S08]  /*06a0*/  BRA.U !UP0, `(.L_x_3) ;  /* 0x00000001089c7547 */ /* 0x000ff0000b800000 */
[----:B-1----:R-:W1:Y:S01]  /*06b0*/  LDC.64 R4, c[0x0][0x380] ;  /* 0x0000e000ff047b82 */ /* 0x002e620000000a00 */
[----:B------:R-:W-:Y:S01]  /*06c0*/  MOV R2, UR4 ;  /* 0x0000000400027c02 */ /* 0x000fe20008000f00 */
[----:B------:R-:W-:Y:S01]  /*06d0*/  VIADD R3, R0, UR4 ;  /* 0x0000000400037c36 */ /* 0x000fe20008000000 */
[----:B------:R-:W3:Y:S03]  /*06e0*/  LDCU.64 UR6, c[0x0][0x380] ;  /* 0x00007000ff0677ac */ /* 0x000ee60008000a00 */
[----:B------:R-:W-:Y:S02]  /*06f0*/  IMAD R7, R2, UR20, R13 ;  /* 0x0000001402077c24 */ /* 0x000fe4000f8e020d */
[----:B------:R-:W4:Y:S01]  /*0700*/  LDC.64 R10, c[0x0][0x388] ;  /* 0x0000e200ff0a7b82 */ /* 0x000f220000000a00 */
[----:B-1----:R-:W-:-:S06]  /*0710*/  IMAD.WIDE.U32 R4, R3, 0x8, R4 ;  /* 0x0000000803047825 */ /* 0x002fcc00078e0004 */
[----:B0-----:R-:W5:Y:S01]  /*0720*/  LDG.E.64 R4, desc[UR18][R4.64] ;  /* 0x0000001204047981 */ /* 0x001f62000c1e1b00 */
[----:B----4-:R-:W-:-:S05]  /*0730*/  IMAD.WIDE R10, R7, 0x8, R10 ;  /* 0x00000008070a7825 */ /* 0x010fca00078e020a */
[----:B------:R-:W5:Y:S01]  /*0740*/  LDG.E.64 R2, desc[UR18][R10.64] ;  /* 0x000000120a027981 */ /* 0x000f62000c1e1b00 */
[----:B------:R-:W-:Y:S02]  /*0750*/  IADD3 R6, P0, PT, R0, UR4, RZ ;  /* 0x0000000400067c10 */ /* 0x000fe4000ff1e0ff */
[----:B------:R-:W-:Y:S02]  /*0760*/  MOV R25, UR20 ;  /* 0x0000001400197c02 */ /* 0x000fe40008000f00 */
[----:B------:R-:W-:Y:S02]  /*0770*/  IADD3.X R7, PT, PT, RZ, RZ, RZ, P0, !PT ;  /* 0x000000ffff077210 */ /* 0x000fe400007fe4ff */
[----:B---3--:R-:W-:Y:S01]  /*0780*/  LEA R20, P0, R6, UR6, 0x3 ;  /* 0x0000000606147c11 */ /* 0x008fe2000f8018ff */
[----:B------:R-:W-:-:S03]  /*0790*/  IMAD.WIDE R24, R25, 0x8, R10 ;  /* 0x0000000819187825 */ /* 0x000fc600078e020a */
[----:B------:R-:W-:Y:S02]  /*07a0*/  LEA.HI.X R21, R6, UR7, R7, 0x3, P0 ;  /* 0x0000000706157c11 */ /* 0x000fe400080f1c07 */
[----:B------:R-:W3:Y:S04]  /*07b0*/  LDG.E.64 R8, desc[UR18][R24.64] ;  /* 0x0000001218087981 */ /* 0x000ee8000c1e1b00 */
[----:B------:R-:W3:Y:S01]  /*07c0*/  LDG.E.64 R6, desc[UR18][R20.64+0x8] ;  /* 0x0000081214067981 */ /* 0x000ee2000c1e1b00 */
[----:B------:R-:W-:-:S03]  /*07d0*/  MOV R27, UR20 ;  /* 0x00000014001b7c02 */ /* 0x000fc60008000f00 */
[----:B------:R-:W4:Y:S02]  /*07e0*/  LDG.E.64 R10, desc[UR18][R20.64+0x10] ;  /* 0x00001012140a7981 */ /* 0x000f24000c1e1b00 */
[----:B------:R-:W-:Y:S02]  /*07f0*/  IMAD.WIDE R26, R27, 0x8, R24 ;  /* 0x000000081b1a7825 */ /* 0x000fe400078e0218 */
[----:B------:R-:W4:Y:S04]  /*0800*/  LDG.E.64 R16, desc[UR18][R20.64+0x18] ;  /* 0x0000181214107981 */ /* 0x000f28000c1e1b00 */
[----:B------:R-:W4:Y:S01]  /*0810*/  LDG.E.64 R14, desc[UR18][R26.64] ;  /* 0x000000121a0e7981 */ /* 0x000f22000c1e1b00 */
[----:B------:R-:W-:-:S04]  /*0820*/  IMAD.U32 R19, RZ, RZ, UR20 ;  /* 0x00000014ff137e24 */ /* 0x000fc8000f8e00ff */
[----:B------:R-:W-:-:S06]  /*0830*/  IMAD.WIDE R18, R19, 0x8, R26 ;  /* 0x0000000813127825 */ /* 0x000fcc00078e021a */
[----:B------:R-:W4:Y:S01]  /*0840*/  LDG.E.64 R18, desc[UR18][R18.64] ;  /* 0x0000001212127981 */ /* 0x000f22000c1e1b00 */
[----:B--2---:R-:W5:Y:S01]  /*0850*/  F2F.F64.F32 R22, R22 ;  /* 0x0000001600167310 */ /* 0x004f620000201800 */
[----:B------:R-:W-:Y:S01]  /*0860*/  UIADD3 UR4, UPT, UPT, UR4, 0x4, URZ ;  /* 0x0000000404047890 */ /* 0x000fe2000fffe0ff */
[----:B-----5:R-:W-:-:S10]  /*0870*/  DFMA R2, R4, R2, R22 ;  /* 0x000000020402722b */ /* 0x020fd40000000016 */
[----:B------:R-:W0:Y:S08]  /*0880*/  F2F.F32.F64 R2, R2 ;  /* 0x0000000200027310 */ /* 0x000e300000301000 */
[----:B0-----:R-:W3:Y:S02]  /*0890*/  F2F.F64.F32 R4, R2 ;  /* 0x0000000200047310 */ /* 0x001ee40000201800 */
[----:B---3--:R-:W-:-:S10]  /*08a0*/  DFMA R4, R6, R8, R4 ;  /* 0x000000080604722b */ /* 0x008fd40000000004 */
[----:B------:R-:W0:Y:S08]  /*08b0*/  F2F.F32.F64 R4, R4 ;  /* 0x0000000400047310 */ /* 0x000e300000301000 */
[----:B0-----:R-:W4:Y:S02]  /*08c0*/  F2F.F64.F32 R6, R4 ;  /* 0x0000000400067310 */ /* 0x001f240000201800 */
[----:B----4-:R-:W-:-:S10]  /*08d0*/  DFMA R6, R10, R14, R6 ;  /* 0x0000000e0a06722b */ /* 0x010fd40000000006 */
[----:B------:R-:W0:Y:S08]  /*08e0*/  F2F.F32.F64 R6, R6 ;  /* 0x0000000600067310 */ /* 0x000e300000301000 */
[----:B0-----:R-:W0:Y:S02]  /*08f0*/  F2F.F64.F32 R8, R6 ;  /* 0x0000000600087310 */ /* 0x001e240000201800 */
[----:B0-----:R-:W-:-:S06]  /*0900*/  DFMA R8, R16, R18, R8 ;  /* 0x000000121008722b */ /* 0x001fcc0000000008 */
[----:B------:R3:W4:Y:S05]  /*0910*/  F2F.F32.F64 R22, R8 ;  /* 0x0000000800167310 */ /* 0x00072a0000301000 */
.L_x_3:
[----:B------:R-:W-:Y:S05]  /*0920*/  BRA.U !UP1, `(.L_x_2) ;  /* 0x0000000109a87547 */ /* 0x000fea000b800000 */
[----:B------:R-:W-:Y:S02]  /*0930*/  UISETP.NE.AND UP0, UPT, UR5, 0x1, UPT ;  /* 0x000000010500788c */ /* 0x000fe4000bf05270 */
[----:B------:R-:W-:-:S04]  /*0940*/  ULOP3.LUT UR6, UR20, 0x1, URZ, 0xc0, !UPT ;  /* 0x0000000114067892 */ /* 0x000fc8000f8ec0ff */
[----:B------:R-:W-:-:S03]  /*0950*/  UISETP.NE.U32.AND UP1, UPT, UR6, 0x1, UPT ;  /* 0x000000010600788c */ /* 0x000fc6000bf25070 */
[----:B------:R-:W-:Y:S08]  /*0960*/  BRA.U !UP0, `(.L_x_4) ;  /* 0x0000000108647547 */ /* 0x000ff0000b800000 */
[----:B------:R-:W5:Y:S01]  /*0970*/  LDC.64 R2, c[0x0][0x380] ;  /* 0x0000e000ff027b82 */ /* 0x000f620000000a00 */
[----:B------:R-:W-:Y:S01]  /*0980*/  MOV R6, UR4 ;  /* 0x0000000400067c02 */ /* 0x000fe20008000f00 */
[----:B------:R-:W2:Y:S01]  /*0990*/  LDCU.64 UR6, c[0x0][0x380] ;  /* 0x00007000ff0677ac */ /* 0x000ea20008000a00 */
[----:B------:R-:W-:-:S03]  /*09a0*/  IADD3 R7, PT, PT, R0, UR4, RZ ;  /* 0x0000000400077c10 */ /* 0x000fc6000fffe0ff */
[----:B---3--:R-:W-:Y:S02]  /*09b0*/  IMAD R9, R6, UR20, R13 ;  /* 0x0000001406097c24 */ /* 0x008fe4000f8e020d */
[----:B-1----:R-:W1:Y:S01]  /*09c0*/  LDC.64 R4, c[0x0][0x388] ;  /* 0x0000e200ff047b82 */ /* 0x002e620000000a00 */
[----:B-----5:R-:W-:-:S06]  /*09d0*/  IMAD.WIDE.U32 R2, R7, 0x8, R2 ;  /* 0x0000000807027825 */ /* 0x020fcc00078e0002 */
[----:B0-----:R-:W3:Y:S01]  /*09e0*/  LDG.E.64 R2, desc[UR18][R2.64] ;  /* 0x0000001202027981 */ /* 0x001ee2000c1e1b00 */
[----:B-1----:R-:W-:-:S05]  /*09f0*/  IMAD.WIDE R4, R9, 0x8, R4 ;  /* 0x0000000809047825 */ /* 0x002fca00078e0204 */
[----:B------:R-:W3:Y:S01]  /*0a00*/  LDG.E.64 R6, desc[UR18][R4.64] ;  /* 0x0000001204067981 */ /* 0x000ee2000c1e1b00 */
[----:B------:R-:W-:Y:S01]  /*0a10*/  IADD3 R9, P0, PT, R0, UR4, RZ ;  /* 0x0000000400097c10 */ /* 0x000fe2000ff1e0ff */
[----:B------:R-:W-:-:S03]  /*0a20*/  IMAD.U32 R11, RZ, RZ, UR20 ;  /* 0x00000014ff0b7e24 */ /* 0x000fc6000f8e00ff */
[----:B------:R-:W-:Y:S02]  /*0a30*/  IADD3.X R10, PT, PT, RZ, RZ, RZ, P0, !PT ;  /* 0x000000ffff0a7210 */ /* 0x000fe400007fe4ff */
[----:B--2---:R-:W-:-:S04]  /*0a40*/  LEA R8, P0, R9, UR6, 0x3 ;  /* 0x0000000609087c11 */ /* 0x004fc8000f8018ff */
[----:B------:R-:W-:Y:S01]  /*0a50*/  LEA.HI.X R9, R9, UR7, R10, 0x3, P0 ;  /* 0x0000000709097c11 */ /* 0x000fe200080f1c0a */
[----:B------:R-:W-:-:S05]  /*0a60*/  IMAD.WIDE R10, R11, 0x8, R4 ;  /* 0x000000080b0a7825 */ /* 0x000fca00078e0204 */
[----:B------:R-:W2:Y:S04]  /*0a70*/  LDG.E.64 R8, desc[UR18][R8.64+0x8] ;  /* 0x0000081208087981 */ /* 0x000ea8000c1e1b00 */
[----:B------:R-:W2:Y:S01]  /*0a80*/  LDG.E.64 R10, desc[UR18][R10.64] ;  /* 0x000000120a0a7981 */ /* 0x000ea2000c1e1b00 */
[----:B----4-:R-:W3:Y:S01]  /*0a90*/  F2F.F64.F32 R22, R22 ;  /* 0x0000001600167310 */ /* 0x010ee20000201800 */
[----:B------:R-:W-:Y:S01]  /*0aa0*/  UIADD3 UR4, UPT, UPT, UR4, 0x2, URZ ;  /* 0x0000000204047890 */ /* 0x000fe2000fffe0ff */
[----:B---3--:R-:W-:-:S10]  /*0ab0*/  DFMA R2, R2, R6, R22 ;  /* 0x000000060202722b */ /* 0x008fd40000000016 */
[----:B------:R-:W0:Y:S08]  /*0ac0*/  F2F.F32.F64 R2, R2 ;  /* 0x0000000200027310 */ /* 0x000e300000301000 */
[----:B0-----:R-:W2:Y:S02]  /*0ad0*/  F2F.F64.F32 R4, R2 ;  /* 0x0000000200047310 */ /* 0x001ea40000201800 */
[----:B--2---:R-:W-:-:S06]  /*0ae0*/  DFMA R4, R8, R10, R4 ;  /* 0x0000000a0804722b */ /* 0x004fcc0000000004 */
[----:B------:R0:W1:Y:S05]  /*0af0*/  F2F.F32.F64 R22, R4 ;  /* 0x0000000400167310 */ /* 0x00006a0000301000 */
.L_x_4:
[----:B------:R-:W-:Y:S05]  /*0b00*/  BRA.U UP1, `(.L_x_2) ;  /* 0x0000000101307547 */ /* 0x000fea000b800000 */
[----:B------:R-:W5:Y:S01]  /*0b10*/  LDC.64 R2, c[0x0][0x380] ;  /* 0x0000e000ff027b82 */ /* 0x000f620000000a00 */
[----:B------:R-:W-:Y:S02]  /*0b20*/  MOV R6, UR4 ;  /* 0x0000000400067c02 */ /* 0x000fe40008000f00 */
[----:B------:R-:W-:-:S03]  /*0b30*/  IADD3 R7, PT, PT, R0, UR4, RZ ;  /* 0x0000000400077c10 */ /* 0x000fc6000fffe0ff */
[----:B---3--:R-:W-:Y:S02]  /*0b40*/  IMAD R9, R6, UR20, R13 ;  /* 0x0000001406097c24 */ /* 0x008fe4000f8e020d */
[----:B01----:R-:W0:Y:S01]  /*0b50*/  LDC.64 R4, c[0x0][0x388] ;  /* 0x0000e200ff047b82 */ /* 0x003e220000000a00 */
[----:B-----5:R-:W-:-:S06]  /*0b60*/  IMAD.WIDE.U32 R2, R7, 0x8, R2 ;  /* 0x0000000807027825 */ /* 0x020fcc00078e0002 */
[----:B------:R-:W3:Y:S01]  /*0b70*/  LDG.E.64 R2, desc[UR18][R2.64] ;  /* 0x0000001202027981 */ /* 0x000ee2000c1e1b00 */
[----:B0-----:R-:W-:-:S06]  /*0b80*/  IMAD.WIDE R4, R9, 0x8, R4 ;  /* 0x0000000809047825 */ /* 0x001fcc00078e0204 */
[----:B------:R-:W3:Y:S01]  /*0b90*/  LDG.E.64 R4, desc[UR18][R4.64] ;  /* 0x0000001204047981 */ /* 0x000ee2000c1e1b00 */
[----:B--2-4-:R-:W3:Y:S02]  /*0ba0*/  F2F.F64.F32 R6, R22 ;  /* 0x0000001600067310 */ /* 0x014ee40000201800 */
[----:B---3--:R-:W-:-:S06]  /*0bb0*/  DFMA R6, R2, R4, R6 ;  /* 0x000000040206722b */ /* 0x008fcc0000000006 */
[----:B------:R0:W1:Y:S05]  /*0bc0*/  F2F.F32.F64 R22, R6 ;  /* 0x0000000600167310 */ /* 0x00006a0000301000 */
.L_x_2:
[----:B------:R-:W5:Y:S01]  /*0bd0*/  LDC.64 R2, c[0x0][0x390] ;  /* 0x0000e400ff027b82 */ /* 0x000f620000000a00 */
[----:B-12-4-:R-:W0:Y:S01]  /*0be0*/  F2F.F64.F32 R22, R22 ;  /* 0x0000001600167310 */ /* 0x016e220000201800 */
[----:B------:R-:W-:-:S05]  /*0bf0*/  IADD3 R13, PT, PT, R13, R0, RZ ;  /* 0x000000000d0d7210 */ /* 0x000fca0007ffe0ff */
[----:B-----5:R-:W-:-:S05]  /*0c00*/  IMAD.WIDE R2, R13, 0x8, R2 ;  /* 0x000000080d027825 */ /* 0x020fca00078e0202 */
[----:B0-----:R-:W-:Y:S01]  /*0c10*/  STG.E.64 desc[UR18][R2.64], R22 ;  /* 0x0000001602007986 */ /* 0x001fe2000c101b12 */
[----:B------:R-:W-:Y:S05]  /*0c20*/  EXIT ;  /* 0x000000000000794d */ /* 0x000fea0003800000 */
.L_x_5:
[----:B------:R-:W-:-:S00]  /*0c30*/  BRA `(.L_x_5) ;  /* 0xfffffffc00fc7947 */ /* 0x000fc0000383ffff */
[----:B------:R-:W-:-:S00]  /*0c40*/  NOP ;  /* 0x0000000000007918 */ /* 0x000fc00000000000 */
        /* <DEDUP_REMOVED lines=11> */
.L_x_6:


//--------------------- .nv.shared.reserved.0     --------------------------
	.section	.nv.shared.reserved.0,"aw",@nobits
	.weak		__nv_reservedSMEM_offset_0_alias
	.size		__nv_reservedSMEM_offset_0_alias, 0, 64
	.other		__nv_reservedSMEM_offset_0_alias,@"STO_CUDA_RESERVED_SHARED STV_DEFAULT"
__nv_reservedSMEM_offset_0_alias:
	.zero		0
	.zero		64


//--------------------- .nv.constant0._Z14gpumatrixmultiPdS_S_i --------------------------
	.section	.nv.constant0._Z14gpumatrixmultiPdS_S_i,"a",@progbits
	.sectionflags	@""
	.align	4
.nv.constant0._Z14gpumatrixmultiPdS_S_i:
	.zero		924


//--------------------- SYMBOLS --------------------------

	.type		.nv.reservedSmem.offset0,@object
	.size		.nv.reservedSmem.offset0,0x4
